//
// Generated by NVIDIA NVVM Compiler
//
// Compiler Build ID: CL-36424714
// Cuda compilation tools, release 13.0, V13.0.88
// Based on NVVM 20.0.0
//

.version 9.0
.target sm_100
.address_size 64

	// .globl	_Z15matrixAddKernelPfS_S_ii

.visible .entry _Z15matrixAddKernelPfS_S_ii(
	.param .u64 .ptr .align 1 _Z15matrixAddKernelPfS_S_ii_param_0,
	.param .u64 .ptr .align 1 _Z15matrixAddKernelPfS_S_ii_param_1,
	.param .u64 .ptr .align 1 _Z15matrixAddKernelPfS_S_ii_param_2,
	.param .u32 _Z15matrixAddKernelPfS_S_ii_param_3,
	.param .u32 _Z15matrixAddKernelPfS_S_ii_param_4
)
{
	.reg .pred 	%p<4>;
	.reg .b32 	%r<12>;
	.reg .b32 	%f<4>;
	.reg .b64 	%rd<11>;

	ld.param.u64 	%rd1, [_Z15matrixAddKernelPfS_S_ii_param_0];
	ld.param.u64 	%rd2, [_Z15matrixAddKernelPfS_S_ii_param_1];
	ld.param.u64 	%rd3, [_Z15matrixAddKernelPfS_S_ii_param_2];
	ld.param.u32 	%r3, [_Z15matrixAddKernelPfS_S_ii_param_3];
	ld.param.u32 	%r4, [_Z15matrixAddKernelPfS_S_ii_param_4];
	mov.u32 	%r5, %ctaid.y;
	mov.u32 	%r6, %ntid.y;
	mov.u32 	%r7, %tid.y;
	mad.lo.s32 	%r1, %r5, %r6, %r7;
	mov.u32 	%r8, %ctaid.x;
	mov.u32 	%r9, %ntid.x;
	mov.u32 	%r10, %tid.x;
	mad.lo.s32 	%r2, %r8, %r9, %r10;
	setp.ge.s32 	%p1, %r1, %r3;
	setp.ge.s32 	%p2, %r2, %r4;
	or.pred  	%p3, %p1, %p2;
	@%p3 bra 	$L__BB0_2;
	cvta.to.global.u64 	%rd4, %rd2;
	cvta.to.global.u64 	%rd5, %rd3;
	cvta.to.global.u64 	%rd6, %rd1;
	mad.lo.s32 	%r11, %r3, %r1, %r2;
	mul.wide.s32 	%rd7, %r11, 4;
	add.s64 	%rd8, %rd4, %rd7;
	ld.global.f32 	%f1, [%rd8];
	add.s64 	%rd9, %rd5, %rd7;
	ld.global.f32 	%f2, [%rd9];
	add.f32 	%f3, %f1, %f2;
	add.s64 	%rd10, %rd6, %rd7;
	st.global.f32 	[%rd10], %f3;
$L__BB0_2:
	ret;

}


// ===== COMPILED SASS (sm_100) =====

	.target	sm_100

	.elftype	@"ET_EXEC"


//--------------------- .note.nv.tkinfo           --------------------------
	.section	.note.nv.tkinfo,"",@"SHT_NOTE"
	.sectionflags	@"SHF_NOTE_NV_TKINFO"
	.tkinfo
        /*0018*/ 	.word	0x00000002
        /*0030*/ 	.string	""
        /*0030*/ 	.string	"ptxas"
        /*0030*/ 	.string	"Cuda compilation tools, release 13.0, V13.0.88"
        /*0030*/ 	.string	"Build cuda_13.0.r13.0/compiler.36424714_0"
        /*0030*/ 	.string	"-arch sm_100 -m 64 "



//--------------------- .note.nv.cuinfo           --------------------------
	.section	.note.nv.cuinfo,"",@"SHT_NOTE"
	.sectionflags	@"SHF_NOTE_NV_CUINFO"
        /*0018*/ 	.short	0x0002
        /*001a*/ 	.short	0x0064
        /*001c*/ 	.short	0x0082
	.zero		2


//--------------------- .nv.info                  --------------------------
	.section	.nv.info,"",@"SHT_CUDA_INFO"
	.align	4


	//----- nvinfo : EIATTR_REGCOUNT
	.align		4
        /*0000*/ 	.byte	0x04, 0x2f
        /*0002*/ 	.short	(.L_1 - .L_0)
	.align		4
.L_0:
        /*0004*/ 	.word	index@(_Z15matrixAddKernelPfS_S_ii)
        /*0008*/ 	.word	0x0000000c


	//----- nvinfo : EIATTR_FRAME_SIZE
	.align		4
.L_1:
        /*000c*/ 	.byte	0x04, 0x11
        /*000e*/ 	.short	(.L_3 - .L_2)
	.align		4
.L_2:
        /*0010*/ 	.word	index@(_Z15matrixAddKernelPfS_S_ii)
        /*0014*/ 	.word	0x00000000


	//----- nvinfo : EIATTR_MIN_STACK_SIZE
	.align		4
.L_3:
        /*0018*/ 	.byte	0x04, 0x12
        /*001a*/ 	.short	(.L_5 - .L_4)
	.align		4
.L_4:
        /*001c*/ 	.word	index@(_Z15matrixAddKernelPfS_S_ii)
        /*0020*/ 	.word	0x00000000
.L_5:


//--------------------- .nv.compat                --------------------------
	.section	.nv.compat,"",@"SHT_CUDA_COMPAT_INFO"
	.align	4
        /*0000*/ 	.byte	0x02, 0x09, 0x00, 0x00, 0x02, 0x02, 0x01, 0x00, 0x02, 0x05, 0x05, 0x00, 0x03, 0x07, 0x01, 0x01
        /*0010*/ 	.byte	0x02, 0x03, 0x00, 0x00, 0x02, 0x06, 0x01, 0x00, 0x04, 0x0b, 0x08, 0x00, 0x09, 0x00, 0x00, 0x00
        /*0020*/ 	.byte	0x00, 0x00, 0x00, 0x00


//--------------------- .nv.info._Z15matrixAddKernelPfS_S_ii --------------------------
	.section	.nv.info._Z15matrixAddKernelPfS_S_ii,"",@"SHT_CUDA_INFO"
	.sectionflags	@""
	.align	4


	//----- nvinfo : EIATTR_CUDA_API_VERSION
	.align		4
        /*0000*/ 	.byte	0x04, 0x37
        /*0002*/ 	.short	(.L_7 - .L_6)
.L_6:
        /*0004*/ 	.word	0x00000082


	//----- nvinfo : EIATTR_KPARAM_INFO
	.align		4
.L_7:
        /*0008*/ 	.byte	0x04, 0x17
        /*000a*/ 	.short	(.L_9 - .L_8)
.L_8:
        /*000c*/ 	.word	0x00000000
        /*0010*/ 	.short	0x0004
        /*0012*/ 	.short	0x001c
        /*0014*/ 	.byte	0x00, 0xf0, 0x11, 0x00


	//----- nvinfo : EIATTR_KPARAM_INFO
	.align		4
.L_9:
        /*0018*/ 	.byte	0x04, 0x17
        /*001a*/ 	.short	(.L_11 - .L_10)
.L_10:
        /*001c*/ 	.word	0x00000000
        /*0020*/ 	.short	0x0003
        /*0022*/ 	.short	0x0018
        /*0024*/ 	.byte	0x00, 0xf0, 0x11, 0x00


	//----- nvinfo : EIATTR_KPARAM_INFO
	.align		4
.L_11:
        /*0028*/ 	.byte	0x04, 0x17
        /*002a*/ 	.short	(.L_13 - .L_12)
.L_12:
        /*002c*/ 	.word	0x00000000
        /*0030*/ 	.short	0x0002
        /*0032*/ 	.short	0x0010
        /*0034*/ 	.byte	0x00, 0xf5, 0x21, 0x00


	//----- nvinfo : EIATTR_KPARAM_INFO
	.align		4
.L_13:
        /*0038*/ 	.byte	0x04, 0x17
        /*003a*/ 	.short	(.L_15 - .L_14)
.L_14:
        /*003c*/ 	.word	0x00000000
        /*0040*/ 	.short	0x0001
        /*0042*/ 	.short	0x0008
        /*0044*/ 	.byte	0x00, 0xf5, 0x21, 0x00


	//----- nvinfo : EIATTR_KPARAM_INFO
	.align		4
.L_15:
        /*0048*/ 	.byte	0x04, 0x17
        /*004a*/ 	.short	(.L_17 - .L_16)
.L_16:
        /*004c*/ 	.word	0x00000000
        /*0050*/ 	.short	0x0000
        /*0052*/ 	.short	0x0000
        /*0054*/ 	.byte	0x00, 0xf5, 0x21, 0x00


	//----- nvinfo : EIATTR_SPARSE_MMA_MASK
	.align		4
.L_17:
        /*0058*/ 	.byte	0x03, 0x50
        /*005a*/ 	.short	0x0000


	//----- nvinfo : EIATTR_MAXREG_COUNT
	.align		4
        /*005c*/ 	.byte	0x03, 0x1b
        /*005e*/ 	.short	0x00ff


	//----- nvinfo : EIATTR_MERCURY_ISA_VERSION
	.align		4
        /*0060*/ 	.byte	0x03, 0x5f
        /*0062*/ 	.short	0x0101


	//----- nvinfo : EIATTR_VRC_CTA_INIT_COUNT
	.align		4
        /*0064*/ 	.byte	0x02, 0x4a
	.zero		1
	.zero		1


	//----- nvinfo : EIATTR_EXIT_INSTR_OFFSETS
	.align		4
        /*0068*/ 	.byte	0x04, 0x1c
        /*006a*/ 	.short	(.L_19 - .L_18)


	//   ....[0]....
.L_18:
        /*006c*/ 	.word	0x000000c0


	//   ....[1]....
        /*0070*/ 	.word	0x00000190


	//----- nvinfo : EIATTR_CBANK_PARAM_SIZE
	.align		4
.L_19:
        /*0074*/ 	.byte	0x03, 0x19
        /*0076*/ 	.short	0x0020


	//----- nvinfo : EIATTR_PARAM_CBANK
	.align		4
        /*0078*/ 	.byte	0x04, 0x0a
        /*007a*/ 	.short	(.L_21 - .L_20)
	.align		4
.L_20:
        /*007c*/ 	.word	index@(.nv.constant0._Z15matrixAddKernelPfS_S_ii)
        /*0080*/ 	.short	0x0380
        /*0082*/ 	.short	0x0020


	//----- nvinfo : EIATTR_SW_WAR
	.align		4
.L_21:
        /*0084*/ 	.byte	0x04, 0x36
        /*0086*/ 	.short	(.L_23 - .L_22)
.L_22:
        /*0088*/ 	.word	0x00000008
.L_23:


//--------------------- .nv.callgraph             --------------------------
	.section	.nv.callgraph,"",@"SHT_CUDA_CALLGRAPH"
	.align	4
	.sectionentsize	8
	.align		4
        /*0000*/ 	.word	0x00000000
	.align		4
        /*0004*/ 	.word	0xffffffff
	.align		4
        /*0008*/ 	.word	0x00000000
	.align		4
        /*000c*/ 	.word	0xfffffffe
	.align		4
        /*0010*/ 	.word	0x00000000
	.align		4
        /*0014*/ 	.word	0xfffffffd
	.align		4
        /*0018*/ 	.word	0x00000000
	.align		4
        /*001c*/ 	.word	0xfffffffc


//--------------------- .text._Z15matrixAddKernelPfS_S_ii --------------------------
	.section	.text._Z15matrixAddKernelPfS_S_ii,"ax",@progbits
	.align	128
        .global         _Z15matrixAddKernelPfS_S_ii
        .type           _Z15matrixAddKernelPfS_S_ii,@function
        .size           _Z15matrixAddKernelPfS_S_ii,(.L_x_1 - _Z15matrixAddKernelPfS_S_ii)
        .other          _Z15matrixAddKernelPfS_S_ii,@"STO_CUDA_ENTRY STV_DEFAULT"
_Z15matrixAddKernelPfS_S_ii:
.text._Z15matrixAddKernelPfS_S_ii:
[----:B------:R-:W-:Y:S01]  /*0000*/  LDC R1, c[0x0][0x37c] ;  /* 0x0000df00ff017b82 */ /* 0x000fe20000000800 */
[----:B------:R-:W0:Y:S07]  /*0010*/  S2R R2, SR_TID.X ;  /* 0x0000000000027919 */ /* 0x000e2e0000002100 */
[----:B------:R-:W1:Y:S01]  /*0020*/  LDC R0, c[0x0][0x364] ;  /* 0x0000d900ff007b82 */ /* 0x000e620000000800 */
[----:B------:R-:W2:Y:S01]  /*0030*/  LDCU.64 UR6, c[0x0][0x398] ;  /* 0x00007300ff0677ac */ /* 0x000ea20008000a00 */
[----:B------:R-:W1:Y:S06]  /*0040*/  S2R R3, SR_TID.Y ;  /* 0x0000000000037919 */ /* 0x000e6c0000002200 */
[----:B------:R-:W0:Y:S08]  /*0050*/  S2UR UR5, SR_CTAID.X ;  /* 0x00000000000579c3 */ /* 0x000e300000002500 */
[----:B------:R-:W0:Y:S08]  /*0060*/  LDC R7, c[0x0][0x360] ;  /* 0x0000d800ff077b82 */ /* 0x000e300000000800 */
[----:B------:R-:W1:Y:S01]  /*0070*/  S2UR UR4, SR_CTAID.Y ;  /* 0x00000000000479c3 */ /* 0x000e620000002600 */
[----:B0-----:R-:W-:-:S05]  /*0080*/  IMAD R7, R7, UR5, R2 ;  /* 0x0000000507077c24 */ /* 0x001fca000f8e0202 */
[----:B--2---:R-:W-:Y:S01]  /*0090*/  ISETP.GE.AND P0, PT, R7, UR7, PT ;  /* 0x0000000707007c0c */ /* 0x004fe2000bf06270 */
[----:B-1----:R-:W-:-:S05]  /*00a0*/  IMAD R0, R0, UR4, R3 ;  /* 0x0000000400007c24 */ /* 0x002fca000f8e0203 */
[----:B------:R-:W-:-:S13]  /*00b0*/  ISETP.GE.OR P0, PT, R0, UR6, P0 ;  /* 0x0000000600007c0c */ /* 0x000fda0008706670 */
[----:B------:R-:W-:Y:S05]  /*00c0*/  @P0 EXIT ;  /* 0x000000000000094d */ /* 0x000fea0003800000 */
[----:B------:R-:W0:Y:S01]  /*00d0*/  LDC.64 R2, c[0x0][0x388] ;  /* 0x0000e200ff027b82 */ /* 0x000e220000000a00 */
[----:B------:R-:W1:Y:S01]  /*00e0*/  LDCU.64 UR4, c[0x0][0x358] ;  /* 0x00006b00ff0477ac */ /* 0x000e620008000a00 */
[----:B------:R-:W-:-:S06]  /*00f0*/  IMAD R9, R0, UR6, R7 ;  /* 0x0000000600097c24 */ /* 0x000fcc000f8e0207 */
[----:B------:R-:W2:Y:S08]  /*0100*/  LDC.64 R4, c[0x0][0x390] ;  /* 0x0000e400ff047b82 */ /* 0x000eb00000000a00 */
[----:B------:R-:W3:Y:S01]  /*0110*/  LDC.64 R6, c[0x0][0x380] ;  /* 0x0000e000ff067b82 */ /* 0x000ee20000000a00 */
[----:B0-----:R-:W-:-:S06]  /*0120*/  IMAD.WIDE R2, R9, 0x4, R2 ;  /* 0x0000000409027825 */ /* 0x001fcc00078e0202 */
[----:B-1----:R-:W4:Y:S01]  /*0130*/  LDG.E R2, desc[UR4][R2.64] ;  /* 0x0000000402027981 */ /* 0x002f22000c1e1900 */
[----:B--2---:R-:W-:-:S06]  /*0140*/  IMAD.WIDE R4, R9, 0x4, R4 ;  /* 0x0000000409047825 */ /* 0x004fcc00078e0204 */
[----:B------:R-:W4:Y:S01]  /*0150*/  LDG.E R5, desc[UR4][R4.64] ;  /* 0x0000000404057981 */ /* 0x000f22000c1e1900 */
[----:B---3--:R-:W-:-:S04]  /*0160*/  IMAD.WIDE R6, R9, 0x4, R6 ;  /* 0x0000000409067825 */ /* 0x008fc800078e0206 */
[----:B----4-:R-:W-:-:S05]  /*0170*/  FADD R9, R2, R5 ;  /* 0x0000000502097221 */ /* 0x010fca0000000000 */
[----:B------:R-:W-:Y:S01]  /*0180*/  STG.E desc[UR4][R6.64], R9 ;  /* 0x0000000906007986 */ /* 0x000fe2000c101904 */
[----:B------:R-:W-:Y:S05]  /*0190*/  EXIT ;  /* 0x000000000000794d */ /* 0x000fea0003800000 */
.L_x_0:
[----:B------:R-:W-:-:S00]  /*01a0*/  BRA `(.L_x_0) ;  /* 0xfffffffc00fc7947 */ /* 0x000fc0000383ffff */
[----:B------:R-:W-:-:S00]  /*01b0*/  NOP ;  /* 0x0000000000007918 */ /* 0x000fc00000000000 */
        /* <DEDUP_REMOVED lines=12> */
.L_x_1:


//--------------------- .nv.shared.reserved.0     --------------------------
	.section	.nv.shared.reserved.0,"aw",@nobits
	.weak		__nv_reservedSMEM_offset_0_alias
	.size		__nv_reservedSMEM_offset_0_alias, 0, 64
	.other		__nv_reservedSMEM_offset_0_alias,@"STO_CUDA_RESERVED_SHARED STV_DEFAULT"
__nv_reservedSMEM_offset_0_alias:
	.zero		0
	.zero		64


//--------------------- .nv.constant0._Z15matrixAddKernelPfS_S_ii --------------------------
	.section	.nv.constant0._Z15matrixAddKernelPfS_S_ii,"a",@progbits
	.sectionflags	@""
	.align	4
.nv.constant0._Z15matrixAddKernelPfS_S_ii:
	.zero		928


//--------------------- SYMBOLS --------------------------

	.type		.nv.reservedSmem.offset0,@object
	.size		.nv.reservedSmem.offset0,0x4
